	.headerflags	@"EF_CUDA_TEXMODE_UNIFIED EF_CUDA_64BIT_ADDRESS EF_CUDA_ACCELERATORS EF_CUDA_SM90 EF_CUDA_VIRTUAL_SM(EF_CUDA_SM90)"
	.elftype	@"ET_EXEC"


//--------------------- .nv.info                  --------------------------
	.section	.nv.info,"",@"SHT_CUDA_INFO"
	.align	4


	//----- nvinfo : EIATTR_REGCOUNT
	.align		4
        /*0000*/ 	.byte	0x04, 0x2f
        /*0002*/ 	.short	(.L_3 - .L_2)
	.align		4
.L_2:
        /*0004*/ 	.word	index@(triton_poi_fused__native_batch_norm_legit_no_training_mul_sigmoid_16)
        /*0008*/ 	.word	0x00000010


	//----- nvinfo : EIATTR_MIN_STACK_SIZE
	.align		4
.L_3:
        /*000c*/ 	.byte	0x04, 0x12
        /*000e*/ 	.short	(.L_5 - .L_4)
	.align		4
.L_4:
        /*0010*/ 	.word	index@(triton_poi_fused__native_batch_norm_legit_no_training_mul_sigmoid_16)
        /*0014*/ 	.word	0x00000000


	//----- nvinfo : EIATTR_FRAME_SIZE
	.align		4
.L_5:
        /*0018*/ 	.byte	0x04, 0x11
        /*001a*/ 	.short	(.L_7 - .L_6)
	.align		4
.L_6:
        /*001c*/ 	.word	index@(triton_poi_fused__native_batch_norm_legit_no_training_mul_sigmoid_16)
        /*0020*/ 	.word	0x00000000


	//----- nvinfo : EIATTR_MIN_STACK_SIZE
	.align		4
.L_7:
        /*0024*/ 	.byte	0x04, 0x12
        /*0026*/ 	.short	(.L_9 - .L_8)
	.align		4
.L_8:
        /*0028*/ 	.word	index@(triton_poi_fused__native_batch_norm_legit_no_training_mul_sigmoid_16)
        /*002c*/ 	.word	0x00000000
.L_9:


//--------------------- .nv.info.triton_poi_fused__native_batch_norm_legit_no_training_mul_sigmoid_16 --------------------------
	.section	.nv.info.triton_poi_fused__native_batch_norm_legit_no_training_mul_sigmoid_16,"",@"SHT_CUDA_INFO"
	.sectionflags	@""
	.align	4


	//----- nvinfo : EIATTR_CUDA_API_VERSION
	.align		4
        /*0000*/ 	.byte	0x04, 0x37
        /*0002*/ 	.short	(.L_11 - .L_10)
.L_10:
        /*0004*/ 	.word	0x0000007c


	//----- nvinfo : EIATTR_KPARAM_INFO
	.align		4
.L_11:
        /*0008*/ 	.byte	0x04, 0x17
        /*000a*/ 	.short	(.L_13 - .L_12)
.L_12:
        /*000c*/ 	.word	0x00000000
        /*0010*/ 	.short	0x0006
        /*0012*/ 	.short	0x0030
        /*0014*/ 	.byte	0x00, 0xf0, 0x11, 0x00


	//----- nvinfo : EIATTR_KPARAM_INFO
	.align		4
.L_13:
        /*0018*/ 	.byte	0x04, 0x17
        /*001a*/ 	.short	(.L_15 - .L_14)
.L_14:
        /*001c*/ 	.word	0x00000000
        /*0020*/ 	.short	0x0005
        /*0022*/ 	.short	0x0028
        /*0024*/ 	.byte	0x00, 0xf4, 0x21, 0x00


	//----- nvinfo : EIATTR_KPARAM_INFO
	.align		4
.L_15:
        /*0028*/ 	.byte	0x04, 0x17
        /*002a*/ 	.short	(.L_17 - .L_16)
.L_16:
        /*002c*/ 	.word	0x00000000
        /*0030*/ 	.short	0x0004
        /*0032*/ 	.short	0x0020
        /*0034*/ 	.byte	0x00, 0xf4, 0x21, 0x00


	//----- nvinfo : EIATTR_KPARAM_INFO
	.align		4
.L_17:
        /*0038*/ 	.byte	0x04, 0x17
        /*003a*/ 	.short	(.L_19 - .L_18)
.L_18:
        /*003c*/ 	.word	0x00000000
        /*0040*/ 	.short	0x0003
        /*0042*/ 	.short	0x0018
        /*0044*/ 	.byte	0x00, 0xf4, 0x21, 0x00


	//----- nvinfo : EIATTR_KPARAM_INFO
	.align		4
.L_19:
        /*0048*/ 	.byte	0x04, 0x17
        /*004a*/ 	.short	(.L_21 - .L_20)
.L_20:
        /*004c*/ 	.word	0x00000000
        /*0050*/ 	.short	0x0002
        /*0052*/ 	.short	0x0010
        /*0054*/ 	.byte	0x00, 0xf4, 0x21, 0x00


	//----- nvinfo : EIATTR_KPARAM_INFO
	.align		4
.L_21:
        /*0058*/ 	.byte	0x04, 0x17
        /*005a*/ 	.short	(.L_23 - .L_22)
.L_22:
        /*005c*/ 	.word	0x00000000
        /*0060*/ 	.short	0x0001
        /*0062*/ 	.short	0x0008
        /*0064*/ 	.byte	0x00, 0xf4, 0x21, 0x00


	//----- nvinfo : EIATTR_KPARAM_INFO
	.align		4
.L_23:
        /*0068*/ 	.byte	0x04, 0x17
        /*006a*/ 	.short	(.L_25 - .L_24)
.L_24:
        /*006c*/ 	.word	0x00000000
        /*0070*/ 	.short	0x0000
        /*0072*/ 	.short	0x0000
        /*0074*/ 	.byte	0x00, 0xf4, 0x21, 0x00


	//----- nvinfo : EIATTR_SPARSE_MMA_MASK
	.align		4
.L_25:
        /*0078*/ 	.byte	0x03, 0x50
        /*007a*/ 	.short	0x0000


	//----- nvinfo : EIATTR_MAXREG_COUNT
	.align		4
        /*007c*/ 	.byte	0x03, 0x1b
        /*007e*/ 	.short	0x00ff


	//----- nvinfo : EIATTR_EXIT_INSTR_OFFSETS
	.align		4
        /*0080*/ 	.byte	0x04, 0x1c
        /*0082*/ 	.short	(.L_27 - .L_26)


	//   ....[0]....
.L_26:
        /*0084*/ 	.word	0x00000380


	//----- nvinfo : EIATTR_REQNTID
	.align		4
.L_27:
        /*0088*/ 	.byte	0x04, 0x10
        /*008a*/ 	.short	(.L_29 - .L_28)
.L_28:
        /*008c*/ 	.word	0x00000080
        /*0090*/ 	.word	0x00000001
        /*0094*/ 	.word	0x00000001


	//----- nvinfo : EIATTR_CBANK_PARAM_SIZE
	.align		4
.L_29:
        /*0098*/ 	.byte	0x03, 0x19
        /*009a*/ 	.short	0x0034


	//----- nvinfo : EIATTR_PARAM_CBANK
	.align		4
        /*009c*/ 	.byte	0x04, 0x0a
        /*009e*/ 	.short	(.L_31 - .L_30)
	.align		4
.L_30:
        /*00a0*/ 	.word	index@(.nv.constant0.triton_poi_fused__native_batch_norm_legit_no_training_mul_sigmoid_16)
        /*00a4*/ 	.short	0x0210
        /*00a6*/ 	.short	0x0034


	//----- nvinfo : EIATTR_SW_WAR
	.align		4
.L_31:
        /*00a8*/ 	.byte	0x04, 0x36
        /*00aa*/ 	.short	(.L_33 - .L_32)
.L_32:
        /*00ac*/ 	.word	0x00000008
.L_33:


//--------------------- .nv.callgraph             --------------------------
	.section	.nv.callgraph,"",@"SHT_CUDA_CALLGRAPH"
	.align	4
	.sectionentsize	8
	.align		4
        /*0000*/ 	.word	0x00000000
	.align		4
        /*0004*/ 	.word	0xffffffff
	.align		4
        /*0008*/ 	.word	0x00000000
	.align		4
        /*000c*/ 	.word	0xfffffffe
	.align		4
        /*0010*/ 	.word	0x00000000
	.align		4
        /*0014*/ 	.word	0xfffffffd
	.align		4
        /*0018*/ 	.word	0x00000000
	.align		4
        /*001c*/ 	.word	0xfffffffc


//--------------------- .nv.constant4             --------------------------
	.section	.nv.constant4,"a",@progbits
	.align	8
	.align		8
.nv.constant4:
        /*0000*/ 	.dword	_$_str
	.align		8
        /*0008*/ 	.dword	_$_str_$_2


//--------------------- .text.triton_poi_fused__native_batch_norm_legit_no_training_mul_sigmoid_16 --------------------------
	.section	.text.triton_poi_fused__native_batch_norm_legit_no_training_mul_sigmoid_16,"ax",@progbits
	.align	128
        .global         triton_poi_fused__native_batch_norm_legit_no_training_mul_sigmoid_16
        .type           triton_poi_fused__native_batch_norm_legit_no_training_mul_sigmoid_16,@function
        .size           triton_poi_fused__native_batch_norm_legit_no_training_mul_sigmoid_16,(.L_x_1 - triton_poi_fused__native_batch_norm_legit_no_training_mul_sigmoid_16)
        .other          triton_poi_fused__native_batch_norm_legit_no_training_mul_sigmoid_16,@"STO_CUDA_ENTRY STV_DEFAULT"
triton_poi_fused__native_batch_norm_legit_no_training_mul_sigmoid_16:
.text.triton_poi_fused__native_batch_norm_legit_no_training_mul_sigmoid_16:
[----:B------:R-:W-:Y:S01]  /*0000*/  LDC R1, c[0x0][0x28] ;  /* 0x00000a00ff017b82 */ /* 0x000fe20000000800 */
[----:B------:R-:W1:Y:S07]  /*0010*/  S2R R0, SR_TID.X ;  /* 0x0000000000007919 */ /* 0x000e6e0000002100 */
[----:B------:R-:W2:Y:S01]  /*0020*/  LDC.64 R6, c[0x0][0x228] ;  /* 0x00008a00ff067b82 */ /* 0x000ea20000000a00 */
[----:B------:R-:W-:Y:S01]  /*0030*/  ULDC.64 UR4, c[0x0][0x208] ;  /* 0x0000820000047ab9 */ /* 0x000fe20000000a00 */
[----:B------:R-:W3:Y:S06]  /*0040*/  S2R R3, SR_CTAID.X ;  /* 0x0000000000037919 */ /* 0x000eec0000002500 */
[----:B------:R-:W4:Y:S08]  /*0050*/  LDC.64 R4, c[0x0][0x220] ;  /* 0x00008800ff047b82 */ /* 0x000f300000000a00 */
[----:B------:R-:W5:Y:S08]  /*0060*/  LDC.64 R8, c[0x0][0x230] ;  /* 0x00008c00ff087b82 */ /* 0x000f700000000a00 */
[----:B------:R-:W5:Y:S01]  /*0070*/  LDC.64 R10, c[0x0][0x238] ;  /* 0x00008e00ff0a7b82 */ /* 0x000f620000000a00 */
[----:B-1----:R-:W-:-:S02]  /*0080*/  LOP3.LUT R0, R0, 0x7f, RZ, 0xc0, !PT ;  /* 0x0000007f00007812 */ /* 0x002fc400078ec0ff */
[----:B---3--:R-:W-:Y:S02]  /*0090*/  SHF.R.S32.HI R2, RZ, 0x18, R3 ;  /* 0x00000018ff027819 */ /* 0x008fe40000011403 */
[----:B------:R-:W-:Y:S02]  /*00a0*/  LEA R0, R3, R0, 0x7 ;  /* 0x0000000003007211 */ /* 0x000fe400078e38ff */
[----:B------:R-:W-:-:S04]  /*00b0*/  SGXT R3, R2, 0x1 ;  /* 0x000000010203781a */ /* 0x000fc80000000200 */
[----:B------:R-:W-:-:S04]  /*00c0*/  LEA.HI R3, R3, R0, RZ, 0xa ;  /* 0x0000000003037211 */ /* 0x000fc800078f50ff */
[----:B------:R-:W-:-:S04]  /*00d0*/  LOP3.LUT R3, R3, 0xfffffc00, RZ, 0xc0, !PT ;  /* 0xfffffc0003037812 */ /* 0x000fc800078ec0ff */
[----:B------:R-:W-:Y:S02]  /*00e0*/  IADD3 R13, R0, -R3, RZ ;  /* 0x80000003000d7210 */ /* 0x000fe40007ffe0ff */
[----:B------:R-:W1:Y:S03]  /*00f0*/  LDC.64 R2, c[0x0][0x218] ;  /* 0x00008600ff027b82 */ /* 0x000e660000000a00 */
[----:B--2---:R-:W-:-:S06]  /*0100*/  IMAD.WIDE R6, R13, 0x4, R6 ;  /* 0x000000040d067825 */ /* 0x004fcc00078e0206 */
[----:B------:R-:W2:Y:S01]  /*0110*/  LDG.E.EL R6, desc[UR4][R6.64] ;  /* 0x0000000406067981 */ /* 0x000ea2000c2e1900 */
[----:B----4-:R-:W-:-:S04]  /*0120*/  IMAD.WIDE R4, R13, 0x4, R4 ;  /* 0x000000040d047825 */ /* 0x010fc800078e0204 */
[C---:B-----5:R-:W-:Y:S02]  /*0130*/  IMAD.WIDE R8, R13.reuse, 0x4, R8 ;  /* 0x000000040d087825 */ /* 0x060fe400078e0208 */
[----:B------:R3:W4:Y:S02]  /*0140*/  LDG.E.EL R5, desc[UR4][R4.64] ;  /* 0x0000000404057981 */ /* 0x000724000c2e1900 */
[----:B0-----:R-:W-:Y:S02]  /*0150*/  IMAD.WIDE R10, R13, 0x4, R10 ;  /* 0x000000040d0a7825 */ /* 0x001fe400078e020a */
[----:B------:R-:W5:Y:S02]  /*0160*/  LDG.E.EL R8, desc[UR4][R8.64] ;  /* 0x0000000408087981 */ /* 0x000f64000c2e1900 */
[----:B-1----:R-:W-:Y:S02]  /*0170*/  IMAD.WIDE R2, R0, 0x4, R2 ;  /* 0x0000000400027825 */ /* 0x002fe400078e0202 */
[----:B------:R-:W5:Y:S04]  /*0180*/  LDG.E.EL R11, desc[UR4][R10.64] ;  /* 0x000000040a0b7981 */ /* 0x000f68000c2e1900 */
[----:B------:R-:W4:Y:S01]  /*0190*/  LDG.E R2, desc[UR4][R2.64] ;  /* 0x0000000402027981 */ /* 0x000f22000c1e1900 */
[----:B------:R-:W-:Y:S01]  /*01a0*/  HFMA2.MMA R12, -RZ, RZ, 1.625, 0 ;  /* 0x3e800000ff0c7435 */ /* 0x000fe200000001ff */
[----:B--2---:R-:W-:-:S04]  /*01b0*/  FADD R6, R6, 0.0010000000474974513054 ;  /* 0x3a83126f06067421 */ /* 0x004fc80000000000 */
[----:B------:R-:W0:Y:S02]  /*01c0*/  MUFU.SQRT R7, R6 ;  /* 0x0000000600077308 */ /* 0x000e240000002000 */
[C---:B0-----:R-:W-:Y:S02]  /*01d0*/  FSETP.GT.AND P0, PT, R7.reuse, 8.50705917302346158658e+37, PT ;  /* 0x7e8000000700780b */ /* 0x041fe40003f04000 */
[----:B------:R-:W-:-:S11]  /*01e0*/  FSETP.GEU.AND P1, PT, R7, 1.175494350822287508e-38, PT ;  /* 0x008000000700780b */ /* 0x000fd60003f2e000 */
[----:B------:R-:W-:-:S04]  /*01f0*/  @P0 FMUL R7, R7, 0.25 ;  /* 0x3e80000007070820 */ /* 0x000fc80000400000 */
[----:B------:R-:W-:-:S06]  /*0200*/  @!P1 FMUL R7, R7, 16777216 ;  /* 0x4b80000007079820 */ /* 0x000fcc0000400000 */
[----:B------:R-:W0:Y:S01]  /*0210*/  MUFU.RCP R7, R7 ;  /* 0x0000000700077308 */ /* 0x000e220000001000 */
[----:B---3--:R-:W-:Y:S01]  /*0220*/  FSEL R4, R12, 1, P0 ;  /* 0x3f8000000c047808 */ /* 0x008fe20000000000 */
[----:B----4-:R-:W-:-:S04]  /*0230*/  FADD R2, R2, -R5 ;  /* 0x8000000502027221 */ /* 0x010fc80000000000 */
[----:B------:R-:W-:-:S04]  /*0240*/  @!P1 FMUL R4, R4, 16777216 ;  /* 0x4b80000004049820 */ /* 0x000fc80000400000 */
[----:B0-----:R-:W-:-:S04]  /*0250*/  FMUL R3, R7, R4 ;  /* 0x0000000407037220 */ /* 0x001fc80000400000 */
[----:B------:R-:W-:-:S04]  /*0260*/  FMUL R2, R2, R3 ;  /* 0x0000000302027220 */ /* 0x000fc80000400000 */
[----:B-----5:R-:W-:-:S04]  /*0270*/  FFMA R8, R8, R2, R11 ;  /* 0x0000000208087223 */ /* 0x020fc8000000000b */
[----:B------:R-:W-:-:S04]  /*0280*/  FADD R2, RZ, -R8 ;  /* 0x80000008ff027221 */ /* 0x000fc80000000000 */
[----:B------:R-:W-:-:S05]  /*0290*/  FMUL R4, R2, 1.4426950216293334961 ;  /* 0x3fb8aa3b02047820 */ /* 0x000fca0000400000 */
[----:B------:R-:W-:-:S13]  /*02a0*/  FSETP.GEU.AND P0, PT, R4, -126, PT ;  /* 0xc2fc00000400780b */ /* 0x000fda0003f0e000 */
[----:B------:R-:W-:-:S04]  /*02b0*/  @!P0 FMUL R4, R4, 0.5 ;  /* 0x3f00000004048820 */ /* 0x000fc80000400000 */
[----:B------:R-:W0:Y:S02]  /*02c0*/  MUFU.EX2 R2, R4 ;  /* 0x0000000400027308 */ /* 0x000e240000000800 */
[----:B0-----:R-:W-:-:S04]  /*02d0*/  @!P0 FMUL R2, R2, R2 ;  /* 0x0000000202028220 */ /* 0x001fc80000400000 */
[----:B------:R-:W-:Y:S02]  /*02e0*/  FADD R5, R2, 1 ;  /* 0x3f80000002057421 */ /* 0x000fe40000000000 */
[----:B------:R-:W0:Y:S03]  /*02f0*/  LDC.64 R2, c[0x0][0x210] ;  /* 0x00008400ff027b82 */ /* 0x000e260000000a00 */
[----:B------:R-:W-:-:S13]  /*0300*/  FSETP.GT.AND P0, PT, R5, 8.50705917302346158658e+37, PT ;  /* 0x7e8000000500780b */ /* 0x000fda0003f04000 */
[----:B------:R-:W-:-:S06]  /*0310*/  @P0 FMUL R5, R5, 0.25 ;  /* 0x3e80000005050820 */ /* 0x000fcc0000400000 */
[----:B------:R-:W1:Y:S01]  /*0320*/  MUFU.RCP R5, R5 ;  /* 0x0000000500057308 */ /* 0x000e620000001000 */
[----:B------:R-:W-:Y:S01]  /*0330*/  FSEL R6, R12, 1, P0 ;  /* 0x3f8000000c067808 */ /* 0x000fe20000000000 */
[----:B0-----:R-:W-:-:S04]  /*0340*/  IMAD.WIDE R2, R0, 0x4, R2 ;  /* 0x0000000400027825 */ /* 0x001fc800078e0202 */
[----:B-1----:R-:W-:-:S04]  /*0350*/  FMUL R7, R5, R6 ;  /* 0x0000000605077220 */ /* 0x002fc80000400000 */
[----:B------:R-:W-:-:S05]  /*0360*/  FMUL R7, R8, R7 ;  /* 0x0000000708077220 */ /* 0x000fca0000400000 */
[----:B------:R-:W-:Y:S01]  /*0370*/  STG.E desc[UR4][R2.64], R7 ;  /* 0x0000000702007986 */ /* 0x000fe2000c101904 */
[----:B------:R-:W-:Y:S05]  /*0380*/  EXIT ;  /* 0x000000000000794d */ /* 0x000fea0003800000 */
.L_x_0:
[----:B------:R-:W-:-:S00]  /*0390*/  BRA `(.L_x_0) ;  /* 0xfffffffc00fc7947 */ /* 0x000fc0000383ffff */
[----:B------:R-:W-:-:S00]  /*03a0*/  NOP ;  /* 0x0000000000007918 */ /* 0x000fc00000000000 */
        /* <DEDUP_REMOVED lines=13> */
.L_x_1:


//--------------------- .nv.global.init           --------------------------
	.section	.nv.global.init,"aw",@progbits
.nv.global.init:
	.type		_$_str,@object
	.size		_$_str,(_$_str_$_2 - _$_str)
_$_str:
        /*0000*/ 	.byte	0x5f, 0x5f, 0x43, 0x55, 0x44, 0x41, 0x5f, 0x46, 0x54, 0x5a, 0x00
	.type		_$_str_$_2,@object
	.size		_$_str_$_2,(.L_1 - _$_str_$_2)
_$_str_$_2:
        /*000b*/ 	.byte	0x5f, 0x5f, 0x43, 0x55, 0x44, 0x41, 0x5f, 0x50, 0x52, 0x45, 0x43, 0x5f, 0x53, 0x51, 0x52, 0x54
        /*001b*/ 	.byte	0x00
.L_1:


//--------------------- .nv.constant0.triton_poi_fused__native_batch_norm_legit_no_training_mul_sigmoid_16 --------------------------
	.section	.nv.constant0.triton_poi_fused__native_batch_norm_legit_no_training_mul_sigmoid_16,"a",@progbits
	.sectionflags	@""
	.align	4
.nv.constant0.triton_poi_fused__native_batch_norm_legit_no_training_mul_sigmoid_16:
	.zero		580
